//
// Generated by NVIDIA NVVM Compiler
//
// Compiler Build ID: CL-36424714
// Cuda compilation tools, release 13.0, V13.0.88
// Based on NVVM 20.0.0
//

.version 9.0
.target sm_100
.address_size 64

	// .globl	_Z7computefffffff
.extern .func  (.param .b32 func_retval0) vprintf
(
	.param .b64 vprintf_param_0,
	.param .b64 vprintf_param_1
)
;
.global .align 1 .b8 $str[7] = {37, 46, 49, 55, 103, 10};

.visible .entry _Z7computefffffff(
	.param .f32 _Z7computefffffff_param_0,
	.param .f32 _Z7computefffffff_param_1,
	.param .f32 _Z7computefffffff_param_2,
	.param .f32 _Z7computefffffff_param_3,
	.param .f32 _Z7computefffffff_param_4,
	.param .f32 _Z7computefffffff_param_5,
	.param .f32 _Z7computefffffff_param_6
)
{
	.local .align 8 .b8 	__local_depot0[8];
	.reg .b64 	%SP;
	.reg .b64 	%SPL;
	.reg .pred 	%p<2>;
	.reg .b32 	%r<3>;
	.reg .b32 	%f<13>;
	.reg .b64 	%rd<5>;
	.reg .b64 	%fd<2>;

	mov.u64 	%SPL, __local_depot0;
	cvta.local.u64 	%SP, %SPL;
	ld.param.f32 	%f12, [_Z7computefffffff_param_0];
	ld.param.f32 	%f6, [_Z7computefffffff_param_1];
	ld.param.f32 	%f7, [_Z7computefffffff_param_2];
	ld.param.f32 	%f4, [_Z7computefffffff_param_5];
	ld.param.f32 	%f5, [_Z7computefffffff_param_6];
	add.f32 	%f8, %f6, 0f0425EBF3;
	sub.f32 	%f9, %f8, %f7;
	setp.gtu.f32 	%p1, %f12, %f9;
	@%p1 bra 	$L__BB0_2;
	div.rn.f32 	%f10, %f5, 0fDD8BAD5A;
	cvt.rpi.f32.f32 	%f11, %f10;
	add.f32 	%f12, %f4, %f11;
$L__BB0_2:
	add.u64 	%rd1, %SP, 0;
	add.u64 	%rd2, %SPL, 0;
	cvt.f64.f32 	%fd1, %f12;
	st.local.f64 	[%rd2], %fd1;
	mov.u64 	%rd3, $str;
	cvta.global.u64 	%rd4, %rd3;
	{ // callseq 0, 0
	.param .b64 param0;
	st.param.b64 	[param0], %rd4;
	.param .b64 param1;
	st.param.b64 	[param1], %rd1;
	.param .b32 retval0;
	call.uni (retval0), 
	vprintf, 
	(
	param0, 
	param1
	);
	ld.param.b32 	%r1, [retval0];
	} // callseq 0
	ret;

}


// ===== COMPILED SASS (sm_100) =====

	.target	sm_100

	.elftype	@"ET_EXEC"


//--------------------- .note.nv.tkinfo           --------------------------
	.section	.note.nv.tkinfo,"",@"SHT_NOTE"
	.sectionflags	@"SHF_NOTE_NV_TKINFO"
	.tkinfo
        /*0018*/ 	.word	0x00000002
        /*0030*/ 	.string	""
        /*0030*/ 	.string	"ptxas"
        /*0030*/ 	.string	"Cuda compilation tools, release 13.0, V13.0.88"
        /*0030*/ 	.string	"Build cuda_13.0.r13.0/compiler.36424714_0"
        /*0030*/ 	.string	"-arch sm_100 -m 64 "



//--------------------- .note.nv.cuinfo           --------------------------
	.section	.note.nv.cuinfo,"",@"SHT_NOTE"
	.sectionflags	@"SHF_NOTE_NV_CUINFO"
        /*0018*/ 	.short	0x0002
        /*001a*/ 	.short	0x0064
        /*001c*/ 	.short	0x0082
	.zero		2


//--------------------- .nv.info                  --------------------------
	.section	.nv.info,"",@"SHT_CUDA_INFO"
	.align	4


	//----- nvinfo : EIATTR_REGCOUNT
	.align		4
        /*0000*/ 	.byte	0x04, 0x2f
        /*0002*/ 	.short	(.L_2 - .L_1)
	.align		4
.L_1:
        /*0004*/ 	.word	index@(_Z7computefffffff)
        /*0008*/ 	.word	0x00000018


	//----- nvinfo : EIATTR_FRAME_SIZE
	.align		4
.L_2:
        /*000c*/ 	.byte	0x04, 0x11
        /*000e*/ 	.short	(.L_4 - .L_3)
	.align		4
.L_3:
        /*0010*/ 	.word	index@($__internal_0_$__cuda_sm3x_div_rn_noftz_f32_slowpath)
        /*0014*/ 	.word	0x00000008


	//----- nvinfo : EIATTR_FRAME_SIZE
	.align		4
.L_4:
        /*0018*/ 	.byte	0x04, 0x11
        /*001a*/ 	.short	(.L_6 - .L_5)
	.align		4
.L_5:
        /*001c*/ 	.word	index@(_Z7computefffffff)
        /*0020*/ 	.word	0x00000008


	//----- nvinfo : EIATTR_MIN_STACK_SIZE
	.align		4
.L_6:
        /*0024*/ 	.byte	0x04, 0x12
        /*0026*/ 	.short	(.L_8 - .L_7)
	.align		4
.L_7:
        /*0028*/ 	.word	index@(_Z7computefffffff)
        /*002c*/ 	.word	0x00000008
.L_8:


//--------------------- .nv.compat                --------------------------
	.section	.nv.compat,"",@"SHT_CUDA_COMPAT_INFO"
	.align	4
        /*0000*/ 	.byte	0x02, 0x09, 0x00, 0x00, 0x02, 0x02, 0x01, 0x00, 0x02, 0x05, 0x05, 0x00, 0x03, 0x07, 0x01, 0x01
        /*0010*/ 	.byte	0x02, 0x03, 0x00, 0x00, 0x02, 0x06, 0x01, 0x00, 0x04, 0x0b, 0x08, 0x00, 0x01, 0x00, 0x00, 0x00
        /*0020*/ 	.byte	0x00, 0x00, 0x00, 0x00


//--------------------- .nv.info._Z7computefffffff --------------------------
	.section	.nv.info._Z7computefffffff,"",@"SHT_CUDA_INFO"
	.sectionflags	@""
	.align	4


	//----- nvinfo : EIATTR_CUDA_API_VERSION
	.align		4
        /*0000*/ 	.byte	0x04, 0x37
        /*0002*/ 	.short	(.L_10 - .L_9)
.L_9:
        /*0004*/ 	.word	0x00000082


	//----- nvinfo : EIATTR_KPARAM_INFO
	.align		4
.L_10:
        /*0008*/ 	.byte	0x04, 0x17
        /*000a*/ 	.short	(.L_12 - .L_11)
.L_11:
        /*000c*/ 	.word	0x00000000
        /*0010*/ 	.short	0x0006
        /*0012*/ 	.short	0x0018
        /*0014*/ 	.byte	0x00, 0xf0, 0x11, 0x00


	//----- nvinfo : EIATTR_KPARAM_INFO
	.align		4
.L_12:
        /*0018*/ 	.byte	0x04, 0x17
        /*001a*/ 	.short	(.L_14 - .L_13)
.L_13:
        /*001c*/ 	.word	0x00000000
        /*0020*/ 	.short	0x0005
        /*0022*/ 	.short	0x0014
        /*0024*/ 	.byte	0x00, 0xf0, 0x11, 0x00


	//----- nvinfo : EIATTR_KPARAM_INFO
	.align		4
.L_14:
        /*0028*/ 	.byte	0x04, 0x17
        /*002a*/ 	.short	(.L_16 - .L_15)
.L_15:
        /*002c*/ 	.word	0x00000000
        /*0030*/ 	.short	0x0004
        /*0032*/ 	.short	0x0010
        /*0034*/ 	.byte	0x00, 0xf0, 0x11, 0x00


	//----- nvinfo : EIATTR_KPARAM_INFO
	.align		4
.L_16:
        /*0038*/ 	.byte	0x04, 0x17
        /*003a*/ 	.short	(.L_18 - .L_17)
.L_17:
        /*003c*/ 	.word	0x00000000
        /*0040*/ 	.short	0x0003
        /*0042*/ 	.short	0x000c
        /*0044*/ 	.byte	0x00, 0xf0, 0x11, 0x00


	//----- nvinfo : EIATTR_KPARAM_INFO
	.align		4
.L_18:
        /*0048*/ 	.byte	0x04, 0x17
        /*004a*/ 	.short	(.L_20 - .L_19)
.L_19:
        /*004c*/ 	.word	0x00000000
        /*0050*/ 	.short	0x0002
        /*0052*/ 	.short	0x0008
        /*0054*/ 	.byte	0x00, 0xf0, 0x11, 0x00


	//----- nvinfo : EIATTR_KPARAM_INFO
	.align		4
.L_20:
        /*0058*/ 	.byte	0x04, 0x17
        /*005a*/ 	.short	(.L_22 - .L_21)
.L_21:
        /*005c*/ 	.word	0x00000000
        /*0060*/ 	.short	0x0001
        /*0062*/ 	.short	0x0004
        /*0064*/ 	.byte	0x00, 0xf0, 0x11, 0x00


	//----- nvinfo : EIATTR_KPARAM_INFO
	.align		4
.L_22:
        /*0068*/ 	.byte	0x04, 0x17
        /*006a*/ 	.short	(.L_24 - .L_23)
.L_23:
        /*006c*/ 	.word	0x00000000
        /*0070*/ 	.short	0x0000
        /*0072*/ 	.short	0x0000
        /*0074*/ 	.byte	0x00, 0xf0, 0x11, 0x00


	//----- nvinfo : EIATTR_SPARSE_MMA_MASK
	.align		4
.L_24:
        /*0078*/ 	.byte	0x03, 0x50
        /*007a*/ 	.short	0x0000


	//----- nvinfo : EIATTR_MAXREG_COUNT
	.align		4
        /*007c*/ 	.byte	0x03, 0x1b
        /*007e*/ 	.short	0x00ff


	//----- nvinfo : EIATTR_EXTERNS
	.align		4
        /*0080*/ 	.byte	0x04, 0x0f
        /*0082*/ 	.short	(.L_26 - .L_25)


	//   ....[0]....
	.align		4
.L_25:
        /*0084*/ 	.word	index@(vprintf)


	//----- nvinfo : EIATTR_MERCURY_ISA_VERSION
	.align		4
.L_26:
        /*0088*/ 	.byte	0x03, 0x5f
        /*008a*/ 	.short	0x0101


	//----- nvinfo : EIATTR_VRC_CTA_INIT_COUNT
	.align		4
        /*008c*/ 	.byte	0x02, 0x4a
	.zero		1
	.zero		1


	//----- nvinfo : EIATTR_SYSCALL_OFFSETS
	.align		4
        /*0090*/ 	.byte	0x04, 0x46
        /*0092*/ 	.short	(.L_28 - .L_27)


	//   ....[0]....
.L_27:
        /*0094*/ 	.word	0x00000260


	//----- nvinfo : EIATTR_EXIT_INSTR_OFFSETS
	.align		4
.L_28:
        /*0098*/ 	.byte	0x04, 0x1c
        /*009a*/ 	.short	(.L_30 - .L_29)


	//   ....[0]....
.L_29:
        /*009c*/ 	.word	0x00000270


	//----- nvinfo : EIATTR_CRS_STACK_SIZE
	.align		4
.L_30:
        /*00a0*/ 	.byte	0x04, 0x1e
        /*00a2*/ 	.short	(.L_32 - .L_31)
.L_31:
        /*00a4*/ 	.word	0x00000000


	//----- nvinfo : EIATTR_CBANK_PARAM_SIZE
	.align		4
.L_32:
        /*00a8*/ 	.byte	0x03, 0x19
        /*00aa*/ 	.short	0x001c


	//----- nvinfo : EIATTR_PARAM_CBANK
	.align		4
        /*00ac*/ 	.byte	0x04, 0x0a
        /*00ae*/ 	.short	(.L_34 - .L_33)
	.align		4
.L_33:
        /*00b0*/ 	.word	index@(.nv.constant0._Z7computefffffff)
        /*00b4*/ 	.short	0x0380
        /*00b6*/ 	.short	0x001c


	//----- nvinfo : EIATTR_SW_WAR
	.align		4
.L_34:
        /*00b8*/ 	.byte	0x04, 0x36
        /*00ba*/ 	.short	(.L_36 - .L_35)
.L_35:
        /*00bc*/ 	.word	0x00000008
.L_36:


//--------------------- .nv.callgraph             --------------------------
	.section	.nv.callgraph,"",@"SHT_CUDA_CALLGRAPH"
	.align	4
	.sectionentsize	8
	.align		4
        /*0000*/ 	.word	0x00000000
	.align		4
        /*0004*/ 	.word	0xffffffff
	.align		4
        /*0008*/ 	.word	index@(_Z7computefffffff)
	.align		4
        /*000c*/ 	.word	index@(vprintf)
	.align		4
        /*0010*/ 	.word	0x00000000
	.align		4
        /*0014*/ 	.word	0xfffffffe
	.align		4
        /*0018*/ 	.word	0x00000000
	.align		4
        /*001c*/ 	.word	0xfffffffd
	.align		4
        /*0020*/ 	.word	0x00000000
	.align		4
        /*0024*/ 	.word	0xfffffffc


//--------------------- .nv.constant4             --------------------------
	.section	.nv.constant4,"a",@progbits
	.align	8
	.align		8
.nv.constant4:
        /*0000*/ 	.dword	vprintf
	.align		8
        /*0008*/ 	.dword	$str


//--------------------- .text._Z7computefffffff   --------------------------
	.section	.text._Z7computefffffff,"ax",@progbits
	.align	128
        .global         _Z7computefffffff
        .type           _Z7computefffffff,@function
        .size           _Z7computefffffff,(.L_x_12 - _Z7computefffffff)
        .other          _Z7computefffffff,@"STO_CUDA_ENTRY STV_DEFAULT"
_Z7computefffffff:
.text._Z7computefffffff:
[----:B------:R-:W0:Y:S08]  /*0000*/  LDC R1, c[0x0][0x37c] ;  /* 0x0000df00ff017b82 */ /* 0x000e300000000800 */
[----:B------:R-:W1:Y:S01]  /*0010*/  LDC.64 R2, c[0x0][0x380] ;  /* 0x0000e000ff027b82 */ /* 0x000e620000000a00 */
[----:B------:R-:W2:Y:S01]  /*0020*/  LDCU UR6, c[0x0][0x388] ;  /* 0x00007100ff0677ac */ /* 0x000ea20008000800 */
[----:B0-----:R-:W-:Y:S01]  /*0030*/  VIADD R1, R1, 0xfffffff8 ;  /* 0xfffffff801017836 */ /* 0x001fe20000000000 */
[----:B------:R-:W0:Y:S01]  /*0040*/  LDCU UR4, c[0x0][0x2f8] ;  /* 0x00005f00ff0477ac */ /* 0x000e220008000800 */
[----:B------:R-:W3:Y:S01]  /*0050*/  LDCU UR7, c[0x0][0x380] ;  /* 0x00007000ff0777ac */ /* 0x000ee20008000800 */
[----:B------:R-:W4:Y:S02]  /*0060*/  LDCU UR5, c[0x0][0x2fc] ;  /* 0x00005f80ff0577ac */ /* 0x000f240008000800 */
[----:B0-----:R-:W-:Y:S01]  /*0070*/  IADD3 R6, P1, PT, R1, UR4, RZ ;  /* 0x0000000401067c10 */ /* 0x001fe2000ff3e0ff */
[----:B-1----:R-:W-:-:S04]  /*0080*/  FADD R0, R3, 1.9503999356427727146e-36 ;  /* 0x0425ebf303007421 */ /* 0x002fc80000000000 */
[----:B--2---:R-:W-:Y:S01]  /*0090*/  FADD R3, R0, -UR6 ;  /* 0x8000000600037e21 */ /* 0x004fe20008000000 */
[----:B---3--:R-:W-:Y:S02]  /*00a0*/  IMAD.U32 R0, RZ, RZ, UR7 ;  /* 0x00000007ff007e24 */ /* 0x008fe4000f8e00ff */
[----:B----4-:R-:W-:Y:S02]  /*00b0*/  IMAD.X R7, RZ, RZ, UR5, P1 ;  /* 0x00000005ff077e24 */ /* 0x010fe400088e06ff */
[----:B------:R-:W-:-:S13]  /*00c0*/  FSETP.GE.AND P0, PT, R3, R2, PT ;  /* 0x000000020300720b */ /* 0x000fda0003f06000 */
[----:B------:R-:W-:Y:S05]  /*00d0*/  @!P0 BRA `(.L_x_0) ;  /* 0x0000000000408947 */ /* 0x000fea0003800000 */
[----:B------:R-:W0:Y:S01]  /*00e0*/  LDC R4, c[0x0][0x398] ;  /* 0x0000e600ff047b82 */ /* 0x000e220000000800 */
[----:B------:R-:W-:Y:S02]  /*00f0*/  IMAD.MOV.U32 R3, RZ, RZ, 0x216a991f ;  /* 0x216a991fff037424 */ /* 0x000fe400078e00ff */
[----:B------:R-:W-:-:S04]  /*0100*/  IMAD.MOV.U32 R0, RZ, RZ, 0x5d8bad5a ;  /* 0x5d8bad5aff007424 */ /* 0x000fc800078e00ff */
[----:B------:R-:W-:-:S04]  /*0110*/  FFMA R0, -R3, R0, 1 ;  /* 0x3f80000003007423 */ /* 0x000fc80000000100 */
[----:B------:R-:W-:Y:S01]  /*0120*/  FFMA R0, R0, -R3, -7.9484937943199175061e-19 ;  /* 0xa16a991f00007423 */ /* 0x000fe20000000803 */
[----:B0-----:R-:W0:Y:S03]  /*0130*/  FCHK P0, R4, -1.25809996228617830400e+18 ;  /* 0xdd8bad5a04007902 */ /* 0x001e260000000000 */
[----:B------:R-:W-:-:S04]  /*0140*/  FFMA R3, R0, R4, RZ ;  /* 0x0000000400037223 */ /* 0x000fc800000000ff */
[----:B------:R-:W-:-:S04]  /*0150*/  FFMA R2, R3, 1.25809996228617830400e+18, R4 ;  /* 0x5d8bad5a03027823 */ /* 0x000fc80000000004 */
[----:B------:R-:W-:Y:S01]  /*0160*/  FFMA R2, R0, R2, R3 ;  /* 0x0000000200027223 */ /* 0x000fe20000000003 */
[----:B0-----:R-:W-:Y:S06]  /*0170*/  @!P0 BRA `(.L_x_1) ;  /* 0x00000000000c8947 */ /* 0x001fec0003800000 */
[----:B------:R-:W-:-:S07]  /*0180*/  MOV R2, 0x1a0 ;  /* 0x000001a000027802 */ /* 0x000fce0000000f00 */
[----:B------:R-:W-:Y:S05]  /*0190*/  CALL.REL.NOINC `($__internal_0_$__cuda_sm3x_div_rn_noftz_f32_slowpath) ;  /* 0x0000000000387944 */ /* 0x000fea0003c00000 */
[----:B------:R-:W-:-:S07]  /*01a0*/  IMAD.MOV.U32 R2, RZ, RZ, R4 ;  /* 0x000000ffff027224 */ /* 0x000fce00078e0004 */
.L_x_1:
[----:B------:R-:W0:Y:S01]  /*01b0*/  LDCU UR4, c[0x0][0x394] ;  /* 0x00007280ff0477ac */ /* 0x000e220008000800 */
[----:B------:R-:W0:Y:S02]  /*01c0*/  FRND.CEIL R2, R2 ;  /* 0x0000000200027307 */ /* 0x000e240000209000 */
[----:B0-----:R-:W-:-:S07]  /*01d0*/  FADD R0, R2, UR4 ;  /* 0x0000000402007e21 */ /* 0x001fce0008000000 */
.L_x_0:
[----:B------:R-:W0:Y:S01]  /*01e0*/  F2F.F64.F32 R2, R0 ;  /* 0x0000000000027310 */ /* 0x000e220000201800 */
[----:B------:R-:W-:Y:S01]  /*01f0*/  MOV R8, 0x0 ;  /* 0x0000000000087802 */ /* 0x000fe20000000f00 */
[----:B------:R-:W1:Y:S05]  /*0200*/  LDCU.64 UR4, c[0x4][0x8] ;  /* 0x01000100ff0477ac */ /* 0x000e6a0008000a00 */
[----:B------:R-:W2:Y:S01]  /*0210*/  LDC.64 R8, c[0x4][R8] ;  /* 0x0100000008087b82 */ /* 0x000ea20000000a00 */
[----:B0-----:R0:W-:Y:S01]  /*0220*/  STL.64 [R1], R2 ;  /* 0x0000000201007387 */ /* 0x0011e20000100a00 */
[----:B-1----:R-:W-:Y:S02]  /*0230*/  IMAD.U32 R4, RZ, RZ, UR4 ;  /* 0x00000004ff047e24 */ /* 0x002fe4000f8e00ff */
[----:B------:R-:W-:-:S07]  /*0240*/  IMAD.U32 R5, RZ, RZ, UR5 ;  /* 0x00000005ff057e24 */ /* 0x000fce000f8e00ff */
[----:B------:R-:W-:-:S07]  /*0250*/  LEPC R20, `(.L_x_2) ;  /* 0x000000001014794e */ /* 0x000fce0000000000 */
[----:B0-2---:R-:W-:Y:S05]  /*0260*/  CALL.ABS.NOINC R8 ;  /* 0x0000000008007343 */ /* 0x005fea0003c00000 */
.L_x_2:
[----:B------:R-:W-:Y:S05]  /*0270*/  EXIT ;  /* 0x000000000000794d */ /* 0x000fea0003800000 */
        .weak           $__internal_0_$__cuda_sm3x_div_rn_noftz_f32_slowpath
        .type           $__internal_0_$__cuda_sm3x_div_rn_noftz_f32_slowpath,@function
        .size           $__internal_0_$__cuda_sm3x_div_rn_noftz_f32_slowpath,(.L_x_12 - $__internal_0_$__cuda_sm3x_div_rn_noftz_f32_slowpath)
$__internal_0_$__cuda_sm3x_div_rn_noftz_f32_slowpath:
[----:B------:R-:W0:Y:S08]  /*0280*/  LDC R0, c[0x0][0x398] ;  /* 0x0000e600ff007b82 */ /* 0x000e300000000800 */
[----:B------:R-:W1:Y:S01]  /*0290*/  LDC R4, c[0x0][0x398] ;  /* 0x0000e600ff047b82 */ /* 0x000e620000000800 */
[----:B0-----:R-:W-:-:S04]  /*02a0*/  SHF.R.U32.HI R3, RZ, 0x17, R0 ;  /* 0x00000017ff037819 */ /* 0x001fc80000011600 */
[----:B------:R-:W-:-:S05]  /*02b0*/  LOP3.LUT R3, R3, 0xff, RZ, 0xc0, !PT ;  /* 0x000000ff03037812 */ /* 0x000fca00078ec0ff */
[----:B------:R-:W-:-:S05]  /*02c0*/  VIADD R8, R3, 0xffffffff ;  /* 0xffffffff03087836 */ /* 0x000fca0000000000 */
[----:B------:R-:W-:-:S13]  /*02d0*/  ISETP.GT.U32.OR P0, PT, R8, 0xfd, !PT ;  /* 0x000000fd0800780c */ /* 0x000fda0007f04470 */
[----:B------:R-:W-:Y:S01]  /*02e0*/  @!P0 IMAD.MOV.U32 R5, RZ, RZ, RZ ;  /* 0x000000ffff058224 */ /* 0x000fe200078e00ff */
[----:B-1----:R-:W-:Y:S06]  /*02f0*/  @!P0 BRA `(.L_x_3) ;  /* 0x00000000003c8947 */ /* 0x002fec0003800000 */
[----:B------:R-:W-:-:S13]  /*0300*/  FSETP.GTU.FTZ.AND P0, PT, |R0|, +INF , PT ;  /* 0x7f8000000000780b */ /* 0x000fda0003f1c200 */
[----:B------:R-:W-:Y:S05]  /*0310*/  @P0 BRA `(.L_x_4) ;  /* 0x0000000400280947 */ /* 0x000fea0003800000 */
[----:B------:R-:W-:-:S05]  /*0320*/  IMAD.MOV.U32 R5, RZ, RZ, -0x227452a6 ;  /* 0xdd8bad5aff057424 */ /* 0x000fca00078e00ff */
[----:B------:R-:W-:-:S13]  /*0330*/  LOP3.LUT P0, RZ, R5, 0x7fffffff, R4, 0xc8, !PT ;  /* 0x7fffffff05ff7812 */ /* 0x000fda000780c804 */
[----:B------:R-:W-:Y:S05]  /*0340*/  @!P0 BRA `(.L_x_5) ;  /* 0x0000000400148947 */ /* 0x000fea0003800000 */
[----:B------:R-:W-:-:S13]  /*0350*/  LOP3.LUT P0, RZ, R4, 0x7fffffff, RZ, 0xc0, !PT ;  /* 0x7fffffff04ff7812 */ /* 0x000fda000780c0ff */
[----:B------:R-:W-:Y:S05]  /*0360*/  @!P0 BRA `(.L_x_6) ;  /* 0x0000000400048947 */ /* 0x000fea0003800000 */
[----:B------:R-:W-:Y:S02]  /*0370*/  FSETP.NEU.FTZ.AND P0, PT, |R0|, +INF , PT ;  /* 0x7f8000000000780b */ /* 0x000fe40003f1d200 */
[----:B------:R-:W-:-:S04]  /*0380*/  LOP3.LUT P1, RZ, R5, 0x7fffffff, RZ, 0xc0, !PT ;  /* 0x7fffffff05ff7812 */ /* 0x000fc8000782c0ff */
[----:B------:R-:W-:-:S13]  /*0390*/  PLOP3.LUT P0, PT, P0, P1, PT, 0x2f, 0xf2 ;  /* 0x0000000000f2781c */ /* 0x000fda0000702577 */
[----:B------:R-:W-:Y:S05]  /*03a0*/  @P0 BRA `(.L_x_7) ;  /* 0x0000000000e80947 */ /* 0x000fea0003800000 */
[----:B------:R-:W-:-:S13]  /*03b0*/  ISETP.GE.AND P0, PT, R8, RZ, PT ;  /* 0x000000ff0800720c */ /* 0x000fda0003f06270 */
[----:B------:R-:W-:Y:S02]  /*03c0*/  @P0 IMAD.MOV.U32 R5, RZ, RZ, RZ ;  /* 0x000000ffff050224 */ /* 0x000fe400078e00ff */
[----:B------:R-:W-:Y:S01]  /*03d0*/  @!P0 FFMA R4, R0, 1.84467440737095516160e+19, RZ ;  /* 0x5f80000000048823 */ /* 0x000fe200000000ff */
[----:B------:R-:W-:-:S07]  /*03e0*/  @!P0 IMAD.MOV.U32 R5, RZ, RZ, -0x40 ;  /* 0xffffffc0ff058424 */ /* 0x000fce00078e00ff */
.L_x_3:
[----:B------:R-:W-:Y:S01]  /*03f0*/  UMOV UR4, 0xdd8bad5a ;  /* 0xdd8bad5a00047882 */ /* 0x000fe20000000000 */
[----:B------:R-:W-:Y:S01]  /*0400*/  VIADD R3, R3, 0xffffff81 ;  /* 0xffffff8103037836 */ /* 0x000fe20000000000 */
[----:B------:R-:W-:-:S03]  /*0410*/  UIADD3 UR4, UPT, UPT, UR4, -0x1e000000, URZ ;  /* 0xe200000004047890 */ /* 0x000fc6000fffe0ff */
[----:B------:R-:W-:Y:S01]  /*0420*/  IMAD R0, R3, -0x800000, R4 ;  /* 0xff80000003007824 */ /* 0x000fe200078e0204 */
[----:B------:R-:W-:Y:S02]  /*0430*/  IADD3 R5, PT, PT, R5, -0x3c, R3 ;  /* 0xffffffc405057810 */ /* 0x000fe40007ffe003 */
[----:B------:R-:W-:-:S03]  /*0440*/  FADD.FTZ R9, -RZ, -UR4 ;  /* 0x80000004ff097e21 */ /* 0x000fc60008010100 */
[----:B------:R-:W0:Y:S02]  /*0450*/  MUFU.RCP R8, UR4 ;  /* 0x0000000400087d08 */ /* 0x000e240008001000 */
[----:B0-----:R-:W-:-:S04]  /*0460*/  FFMA R11, R8, R9, 1 ;  /* 0x3f800000080b7423 */ /* 0x001fc80000000009 */
[----:B------:R-:W-:-:S04]  /*0470*/  FFMA R11, R8, R11, R8 ;  /* 0x0000000b080b7223 */ /* 0x000fc80000000008 */
[----:B------:R-:W-:-:S04]  /*0480*/  FFMA R4, R0, R11, RZ ;  /* 0x0000000b00047223 */ /* 0x000fc800000000ff */
[----:B------:R-:W-:-:S04]  /*0490*/  FFMA R8, R9, R4, R0 ;  /* 0x0000000409087223 */ /* 0x000fc80000000000 */
[----:B------:R-:W-:-:S04]  /*04a0*/  FFMA R8, R11, R8, R4 ;  /* 0x000000080b087223 */ /* 0x000fc80000000004 */
[----:B------:R-:W-:-:S04]  /*04b0*/  FFMA R9, R9, R8, R0 ;  /* 0x0000000809097223 */ /* 0x000fc80000000000 */
[----:B------:R-:W-:-:S05]  /*04c0*/  FFMA R4, R11, R9, R8 ;  /* 0x000000090b047223 */ /* 0x000fca0000000008 */
[----:B------:R-:W-:-:S04]  /*04d0*/  SHF.R.U32.HI R0, RZ, 0x17, R4 ;  /* 0x00000017ff007819 */ /* 0x000fc80000011604 */
[----:B------:R-:W-:-:S05]  /*04e0*/  LOP3.LUT R0, R0, 0xff, RZ, 0xc0, !PT ;  /* 0x000000ff00007812 */ /* 0x000fca00078ec0ff */
[----:B------:R-:W-:-:S04]  /*04f0*/  IMAD.IADD R10, R0, 0x1, R5 ;  /* 0x00000001000a7824 */ /* 0x000fc800078e0205 */
[----:B------:R-:W-:-:S05]  /*0500*/  VIADD R0, R10, 0xffffffff ;  /* 0xffffffff0a007836 */ /* 0x000fca0000000000 */
[----:B------:R-:W-:-:S13]  /*0510*/  ISETP.GE.U32.AND P0, PT, R0, 0xfe, PT ;  /* 0x000000fe0000780c */ /* 0x000fda0003f06070 */
[----:B------:R-:W-:Y:S05]  /*0520*/  @!P0 BRA `(.L_x_8) ;  /* 0x0000000000808947 */ /* 0x000fea0003800000 */
[----:B------:R-:W-:-:S13]  /*0530*/  ISETP.GT.AND P0, PT, R10, 0xfe, PT ;  /* 0x000000fe0a00780c */ /* 0x000fda0003f04270 */
[----:B------:R-:W-:Y:S05]  /*0540*/  @P0 BRA `(.L_x_9) ;  /* 0x00000000006c0947 */ /* 0x000fea0003800000 */
[----:B------:R-:W-:-:S13]  /*0550*/  ISETP.GE.AND P0, PT, R10, 0x1, PT ;  /* 0x000000010a00780c */ /* 0x000fda0003f06270 */
[----:B------:R-:W-:Y:S05]  /*0560*/  @P0 BRA `(.L_x_10) ;  /* 0x0000000000980947 */ /* 0x000fea0003800000 */
[----:B------:R-:W-:Y:S02]  /*0570*/  ISETP.GE.AND P0, PT, R10, -0x18, PT ;  /* 0xffffffe80a00780c */ /* 0x000fe40003f06270 */
[----:B------:R-:W-:-:S11]  /*0580*/  LOP3.LUT R4, R4, 0x80000000, RZ, 0xc0, !PT ;  /* 0x8000000004047812 */ /* 0x000fd600078ec0ff */
[----:B------:R-:W-:Y:S05]  /*0590*/  @!P0 BRA `(.L_x_10) ;  /* 0x00000000008c8947 */ /* 0x000fea0003800000 */
[CC--:B------:R-:W-:Y:S01]  /*05a0*/  FFMA.RZ R0, R11.reuse, R9.reuse, R8 ;  /* 0x000000090b007223 */ /* 0x0c0fe2000000c008 */
[----:B------:R-:W-:Y:S01]  /*05b0*/  IMAD.MOV R5, RZ, RZ, -R10 ;  /* 0x000000ffff057224 */ /* 0x000fe200078e0a0a */
[C---:B------:R-:W-:Y:S02]  /*05c0*/  ISETP.NE.AND P2, PT, R10.reuse, RZ, PT ;  /* 0x000000ff0a00720c */ /* 0x040fe40003f45270 */
[----:B------:R-:W-:Y:S02]  /*05d0*/  ISETP.NE.AND P1, PT, R10, RZ, PT ;  /* 0x000000ff0a00720c */ /* 0x000fe40003f25270 */
[----:B------:R-:W-:Y:S01]  /*05e0*/  LOP3.LUT R3, R0, 0x7fffff, RZ, 0xc0, !PT ;  /* 0x007fffff00037812 */ /* 0x000fe200078ec0ff */
[CCC-:B------:R-:W-:Y:S01]  /*05f0*/  FFMA.RP R0, R11.reuse, R9.reuse, R8.reuse ;  /* 0x000000090b007223 */ /* 0x1c0fe20000008008 */
[----:B------:R-:W-:Y:S01]  /*0600*/  FFMA.RM R11, R11, R9, R8 ;  /* 0x000000090b0b7223 */ /* 0x000fe20000004008 */
[----:B------:R-:W-:Y:S01]  /*0610*/  VIADD R8, R10, 0x20 ;  /* 0x000000200a087836 */ /* 0x000fe20000000000 */
[----:B------:R-:W-:-:S03]  /*0620*/  LOP3.LUT R3, R3, 0x800000, RZ, 0xfc, !PT ;  /* 0x0080000003037812 */ /* 0x000fc600078efcff */
[----:B------:R-:W-:Y:S02]  /*0630*/  FSETP.NEU.FTZ.AND P0, PT, R0, R11, PT ;  /* 0x0000000b0000720b */ /* 0x000fe40003f1d000 */
[----:B------:R-:W-:Y:S02]  /*0640*/  SHF.L.U32 R8, R3, R8, RZ ;  /* 0x0000000803087219 */ /* 0x000fe400000006ff */
[----:B------:R-:W-:Y:S02]  /*0650*/  SEL R0, R5, RZ, P2 ;  /* 0x000000ff05007207 */ /* 0x000fe40001000000 */
[----:B------:R-:W-:Y:S02]  /*0660*/  ISETP.NE.AND P1, PT, R8, RZ, P1 ;  /* 0x000000ff0800720c */ /* 0x000fe40000f25270 */
[----:B------:R-:W-:Y:S02]  /*0670*/  SHF.R.U32.HI R0, RZ, R0, R3 ;  /* 0x00000000ff007219 */ /* 0x000fe40000011603 */
[----:B------:R-:W-:-:S02]  /*0680*/  PLOP3.LUT P0, PT, P0, P1, PT, 0xf8, 0x8f ;  /* 0x00000000008f781c */ /* 0x000fc40000703f70 */
[----:B------:R-:W-:Y:S02]  /*0690*/  SHF.R.U32.HI R8, RZ, 0x1, R0 ;  /* 0x00000001ff087819 */ /* 0x000fe40000011600 */
[----:B------:R-:W-:-:S04]  /*06a0*/  SEL R3, RZ, 0x1, !P0 ;  /* 0x00000001ff037807 */ /* 0x000fc80004000000 */
[----:B------:R-:W-:-:S04]  /*06b0*/  LOP3.LUT R3, R3, 0x1, R8, 0xf8, !PT ;  /* 0x0000000103037812 */ /* 0x000fc800078ef808 */
[----:B------:R-:W-:-:S05]  /*06c0*/  LOP3.LUT R3, R3, R0, RZ, 0xc0, !PT ;  /* 0x0000000003037212 */ /* 0x000fca00078ec0ff */
[----:B------:R-:W-:-:S05]  /*06d0*/  IMAD.IADD R3, R8, 0x1, R3 ;  /* 0x0000000108037824 */ /* 0x000fca00078e0203 */
[----:B------:R-:W-:Y:S01]  /*06e0*/  LOP3.LUT R4, R3, R4, RZ, 0xfc, !PT ;  /* 0x0000000403047212 */ /* 0x000fe200078efcff */
[----:B------:R-:W-:Y:S06]  /*06f0*/  BRA `(.L_x_10) ;  /* 0x0000000000347947 */ /* 0x000fec0003800000 */
.L_x_9:
[----:B------:R-:W-:-:S04]  /*0700*/  LOP3.LUT R4, R4, 0x80000000, RZ, 0xc0, !PT ;  /* 0x8000000004047812 */ /* 0x000fc800078ec0ff */
[----:B------:R-:W-:Y:S01]  /*0710*/  LOP3.LUT R4, R4, 0x7f800000, RZ, 0xfc, !PT ;  /* 0x7f80000004047812 */ /* 0x000fe200078efcff */
[----:B------:R-:W-:Y:S06]  /*0720*/  BRA `(.L_x_10) ;  /* 0x0000000000287947 */ /* 0x000fec0003800000 */
.L_x_8:
[----:B------:R-:W-:Y:S01]  /*0730*/  IMAD R4, R5, 0x800000, R4 ;  /* 0x0080000005047824 */ /* 0x000fe200078e0204 */
[----:B------:R-:W-:Y:S06]  /*0740*/  BRA `(.L_x_10) ;  /* 0x0000000000207947 */ /* 0x000fec0003800000 */
.L_x_7:
[----:B------:R-:W-:-:S04]  /*0750*/  LOP3.LUT R4, R5, 0x80000000, R4, 0x48, !PT ;  /* 0x8000000005047812 */ /* 0x000fc800078e4804 */
[----:B------:R-:W-:Y:S01]  /*0760*/  LOP3.LUT R4, R4, 0x7f800000, RZ, 0xfc, !PT ;  /* 0x7f80000004047812 */ /* 0x000fe200078efcff */
[----:B------:R-:W-:Y:S06]  /*0770*/  BRA `(.L_x_10) ;  /* 0x0000000000147947 */ /* 0x000fec0003800000 */
.L_x_6:
[----:B------:R-:W-:Y:S01]  /*0780*/  LOP3.LUT R4, R5, 0x80000000, R4, 0x48, !PT ;  /* 0x8000000005047812 */ /* 0x000fe200078e4804 */
[----:B------:R-:W-:Y:S06]  /*0790*/  BRA `(.L_x_10) ;  /* 0x00000000000c7947 */ /* 0x000fec0003800000 */
.L_x_5:
[----:B------:R-:W0:Y:S01]  /*07a0*/  MUFU.RSQ R4, -QNAN ;  /* 0xffc0000000047908 */ /* 0x000e220000001400 */
[----:B------:R-:W-:Y:S05]  /*07b0*/  BRA `(.L_x_10) ;  /* 0x0000000000047947 */ /* 0x000fea0003800000 */
.L_x_4:
[----:B------:R-:W-:-:S07]  /*07c0*/  FADD.FTZ R4, R0, -1.25809996228617830400e+18 ;  /* 0xdd8bad5a00047421 */ /* 0x000fce0000010000 */
.L_x_10:
[----:B------:R-:W-:-:S04]  /*07d0*/  IMAD.MOV.U32 R3, RZ, RZ, 0x0 ;  /* 0x00000000ff037424 */ /* 0x000fc800078e00ff */
[----:B0-----:R-:W-:Y:S05]  /*07e0*/  RET.REL.NODEC R2 `(_Z7computefffffff) ;  /* 0xfffffff802047950 */ /* 0x001fea0003c3ffff */
.L_x_11:
[----:B------:R-:W-:-:S00]  /*07f0*/  BRA `(.L_x_11) ;  /* 0xfffffffc00fc7947 */ /* 0x000fc0000383ffff */
[----:B------:R-:W-:-:S00]  /*0800*/  NOP ;  /* 0x0000000000007918 */ /* 0x000fc00000000000 */
[----:B------:R-:W-:-:S00]  /*0810*/  NOP ;  /* 0x0000000000007918 */ /* 0x000fc00000000000 */
[----:B------:R-:W-:-:S00]  /*0820*/  NOP ;  /* 0x0000000000007918 */ /* 0x000fc00000000000 */
[----:B------:R-:W-:-:S00]  /*0830*/  NOP ;  /* 0x0000000000007918 */ /* 0x000fc00000000000 */
[----:B------:R-:W-:-:S00]  /*0840*/  NOP ;  /* 0x0000000000007918 */ /* 0x000fc00000000000 */
[----:B------:R-:W-:-:S00]  /*0850*/  NOP ;  /* 0x0000000000007918 */ /* 0x000fc00000000000 */
[----:B------:R-:W-:-:S00]  /*0860*/  NOP ;  /* 0x0000000000007918 */ /* 0x000fc00000000000 */
[----:B------:R-:W-:-:S00]  /*0870*/  NOP ;  /* 0x0000000000007918 */ /* 0x000fc00000000000 */
.L_x_12:


//--------------------- .nv.global.init           --------------------------
	.section	.nv.global.init,"aw",@progbits
.nv.global.init:
	.type		$str,@object
	.size		$str,(.L_0 - $str)
$str:
        /*0000*/ 	.byte	0x25, 0x2e, 0x31, 0x37, 0x67, 0x0a, 0x00
.L_0:


//--------------------- .nv.shared.reserved.0     --------------------------
	.section	.nv.shared.reserved.0,"aw",@nobits
	.weak		__nv_reservedSMEM_offset_0_alias
	.size		__nv_reservedSMEM_offset_0_alias, 0, 64
	.other		__nv_reservedSMEM_offset_0_alias,@"STO_CUDA_RESERVED_SHARED STV_DEFAULT"
__nv_reservedSMEM_offset_0_alias:
	.zero		0
	.zero		64


//--------------------- .nv.constant0._Z7computefffffff --------------------------
	.section	.nv.constant0._Z7computefffffff,"a",@progbits
	.sectionflags	@""
	.align	4
.nv.constant0._Z7computefffffff:
	.zero		924


//--------------------- SYMBOLS --------------------------

	.type		.nv.reservedSmem.offset0,@object
	.size		.nv.reservedSmem.offset0,0x4
	.type		vprintf,@function
